	.headerflags	@"EF_CUDA_TEXMODE_UNIFIED EF_CUDA_64BIT_ADDRESS EF_CUDA_ACCELERATORS EF_CUDA_SM90 EF_CUDA_VIRTUAL_SM(EF_CUDA_SM90)"
	.elftype	@"ET_EXEC"


//--------------------- .nv.info                  --------------------------
	.section	.nv.info,"",@"SHT_CUDA_INFO"
	.align	4


	//----- nvinfo : EIATTR_REGCOUNT
	.align		4
        /*0000*/ 	.byte	0x04, 0x2f
        /*0002*/ 	.short	(.L_3 - .L_2)
	.align		4
.L_2:
        /*0004*/ 	.word	index@(triton_poi_fused__native_batch_norm_legit_no_training__prelu_kernel_add_40)
        /*0008*/ 	.word	0x00000026


	//----- nvinfo : EIATTR_MIN_STACK_SIZE
	.align		4
.L_3:
        /*000c*/ 	.byte	0x04, 0x12
        /*000e*/ 	.short	(.L_5 - .L_4)
	.align		4
.L_4:
        /*0010*/ 	.word	index@(triton_poi_fused__native_batch_norm_legit_no_training__prelu_kernel_add_40)
        /*0014*/ 	.word	0x00000000


	//----- nvinfo : EIATTR_FRAME_SIZE
	.align		4
.L_5:
        /*0018*/ 	.byte	0x04, 0x11
        /*001a*/ 	.short	(.L_7 - .L_6)
	.align		4
.L_6:
        /*001c*/ 	.word	index@(triton_poi_fused__native_batch_norm_legit_no_training__prelu_kernel_add_40)
        /*0020*/ 	.word	0x00000000


	//----- nvinfo : EIATTR_MIN_STACK_SIZE
	.align		4
.L_7:
        /*0024*/ 	.byte	0x04, 0x12
        /*0026*/ 	.short	(.L_9 - .L_8)
	.align		4
.L_8:
        /*0028*/ 	.word	index@(triton_poi_fused__native_batch_norm_legit_no_training__prelu_kernel_add_40)
        /*002c*/ 	.word	0x00000000
.L_9:


//--------------------- .nv.info.triton_poi_fused__native_batch_norm_legit_no_training__prelu_kernel_add_40 --------------------------
	.section	.nv.info.triton_poi_fused__native_batch_norm_legit_no_training__prelu_kernel_add_40,"",@"SHT_CUDA_INFO"
	.sectionflags	@""
	.align	4


	//----- nvinfo : EIATTR_CUDA_API_VERSION
	.align		4
        /*0000*/ 	.byte	0x04, 0x37
        /*0002*/ 	.short	(.L_11 - .L_10)
.L_10:
        /*0004*/ 	.word	0x0000007c


	//----- nvinfo : EIATTR_KPARAM_INFO
	.align		4
.L_11:
        /*0008*/ 	.byte	0x04, 0x17
        /*000a*/ 	.short	(.L_13 - .L_12)
.L_12:
        /*000c*/ 	.word	0x00000000
        /*0010*/ 	.short	0x0017
        /*0012*/ 	.short	0x00b8
        /*0014*/ 	.byte	0x00, 0xf0, 0x11, 0x00


	//----- nvinfo : EIATTR_KPARAM_INFO
	.align		4
.L_13:
        /*0018*/ 	.byte	0x04, 0x17
        /*001a*/ 	.short	(.L_15 - .L_14)
.L_14:
        /*001c*/ 	.word	0x00000000
        /*0020*/ 	.short	0x0016
        /*0022*/ 	.short	0x00b0
        /*0024*/ 	.byte	0x00, 0xf4, 0x21, 0x00


	//----- nvinfo : EIATTR_KPARAM_INFO
	.align		4
.L_15:
        /*0028*/ 	.byte	0x04, 0x17
        /*002a*/ 	.short	(.L_17 - .L_16)
.L_16:
        /*002c*/ 	.word	0x00000000
        /*0030*/ 	.short	0x0015
        /*0032*/ 	.short	0x00a8
        /*0034*/ 	.byte	0x00, 0xf4, 0x21, 0x00


	//----- nvinfo : EIATTR_KPARAM_INFO
	.align		4
.L_17:
        /*0038*/ 	.byte	0x04, 0x17
        /*003a*/ 	.short	(.L_19 - .L_18)
.L_18:
        /*003c*/ 	.word	0x00000000
        /*0040*/ 	.short	0x0014
        /*0042*/ 	.short	0x00a0
        /*0044*/ 	.byte	0x00, 0xf4, 0x21, 0x00


	//----- nvinfo : EIATTR_KPARAM_INFO
	.align		4
.L_19:
        /*0048*/ 	.byte	0x04, 0x17
        /*004a*/ 	.short	(.L_21 - .L_20)
.L_20:
        /*004c*/ 	.word	0x00000000
        /*0050*/ 	.short	0x0013
        /*0052*/ 	.short	0x0098
        /*0054*/ 	.byte	0x00, 0xf4, 0x21, 0x00


	//----- nvinfo : EIATTR_KPARAM_INFO
	.align		4
.L_21:
        /*0058*/ 	.byte	0x04, 0x17
        /*005a*/ 	.short	(.L_23 - .L_22)
.L_22:
        /*005c*/ 	.word	0x00000000
        /*0060*/ 	.short	0x0012
        /*0062*/ 	.short	0x0090
        /*0064*/ 	.byte	0x00, 0xf4, 0x21, 0x00


	//----- nvinfo : EIATTR_KPARAM_INFO
	.align		4
.L_23:
        /*0068*/ 	.byte	0x04, 0x17
        /*006a*/ 	.short	(.L_25 - .L_24)
.L_24:
        /*006c*/ 	.word	0x00000000
        /*0070*/ 	.short	0x0011
        /*0072*/ 	.short	0x0088
        /*0074*/ 	.byte	0x00, 0xf4, 0x21, 0x00


	//----- nvinfo : EIATTR_KPARAM_INFO
	.align		4
.L_25:
        /*0078*/ 	.byte	0x04, 0x17
        /*007a*/ 	.short	(.L_27 - .L_26)
.L_26:
        /*007c*/ 	.word	0x00000000
        /*0080*/ 	.short	0x0010
        /*0082*/ 	.short	0x0080
        /*0084*/ 	.byte	0x00, 0xf4, 0x21, 0x00


	//----- nvinfo : EIATTR_KPARAM_INFO
	.align		4
.L_27:
        /*0088*/ 	.byte	0x04, 0x17
        /*008a*/ 	.short	(.L_29 - .L_28)
.L_28:
        /*008c*/ 	.word	0x00000000
        /*0090*/ 	.short	0x000f
        /*0092*/ 	.short	0x0078
        /*0094*/ 	.byte	0x00, 0xf4, 0x21, 0x00


	//----- nvinfo : EIATTR_KPARAM_INFO
	.align		4
.L_29:
        /*0098*/ 	.byte	0x04, 0x17
        /*009a*/ 	.short	(.L_31 - .L_30)
.L_30:
        /*009c*/ 	.word	0x00000000
        /*00a0*/ 	.short	0x000e
        /*00a2*/ 	.short	0x0070
        /*00a4*/ 	.byte	0x00, 0xf4, 0x21, 0x00


	//----- nvinfo : EIATTR_KPARAM_INFO
	.align		4
.L_31:
        /*00a8*/ 	.byte	0x04, 0x17
        /*00aa*/ 	.short	(.L_33 - .L_32)
.L_32:
        /*00ac*/ 	.word	0x00000000
        /*00b0*/ 	.short	0x000d
        /*00b2*/ 	.short	0x0068
        /*00b4*/ 	.byte	0x00, 0xf4, 0x21, 0x00


	//----- nvinfo : EIATTR_KPARAM_INFO
	.align		4
.L_33:
        /*00b8*/ 	.byte	0x04, 0x17
        /*00ba*/ 	.short	(.L_35 - .L_34)
.L_34:
        /*00bc*/ 	.word	0x00000000
        /*00c0*/ 	.short	0x000c
        /*00c2*/ 	.short	0x0060
        /*00c4*/ 	.byte	0x00, 0xf4, 0x21, 0x00


	//----- nvinfo : EIATTR_KPARAM_INFO
	.align		4
.L_35:
        /*00c8*/ 	.byte	0x04, 0x17
        /*00ca*/ 	.short	(.L_37 - .L_36)
.L_36:
        /*00cc*/ 	.word	0x00000000
        /*00d0*/ 	.short	0x000b
        /*00d2*/ 	.short	0x0058
        /*00d4*/ 	.byte	0x00, 0xf4, 0x21, 0x00


	//----- nvinfo : EIATTR_KPARAM_INFO
	.align		4
.L_37:
        /*00d8*/ 	.byte	0x04, 0x17
        /*00da*/ 	.short	(.L_39 - .L_38)
.L_38:
        /*00dc*/ 	.word	0x00000000
        /*00e0*/ 	.short	0x000a
        /*00e2*/ 	.short	0x0050
        /*00e4*/ 	.byte	0x00, 0xf4, 0x21, 0x00


	//----- nvinfo : EIATTR_KPARAM_INFO
	.align		4
.L_39:
        /*00e8*/ 	.byte	0x04, 0x17
        /*00ea*/ 	.short	(.L_41 - .L_40)
.L_40:
        /*00ec*/ 	.word	0x00000000
        /*00f0*/ 	.short	0x0009
        /*00f2*/ 	.short	0x0048
        /*00f4*/ 	.byte	0x00, 0xf4, 0x21, 0x00


	//----- nvinfo : EIATTR_KPARAM_INFO
	.align		4
.L_41:
        /*00f8*/ 	.byte	0x04, 0x17
        /*00fa*/ 	.short	(.L_43 - .L_42)
.L_42:
        /*00fc*/ 	.word	0x00000000
        /*0100*/ 	.short	0x0008
        /*0102*/ 	.short	0x0040
        /*0104*/ 	.byte	0x00, 0xf4, 0x21, 0x00


	//----- nvinfo : EIATTR_KPARAM_INFO
	.align		4
.L_43:
        /*0108*/ 	.byte	0x04, 0x17
        /*010a*/ 	.short	(.L_45 - .L_44)
.L_44:
        /*010c*/ 	.word	0x00000000
        /*0110*/ 	.short	0x0007
        /*0112*/ 	.short	0x0038
        /*0114*/ 	.byte	0x00, 0xf4, 0x21, 0x00


	//----- nvinfo : EIATTR_KPARAM_INFO
	.align		4
.L_45:
        /*0118*/ 	.byte	0x04, 0x17
        /*011a*/ 	.short	(.L_47 - .L_46)
.L_46:
        /*011c*/ 	.word	0x00000000
        /*0120*/ 	.short	0x0006
        /*0122*/ 	.short	0x0030
        /*0124*/ 	.byte	0x00, 0xf4, 0x21, 0x00


	//----- nvinfo : EIATTR_KPARAM_INFO
	.align		4
.L_47:
        /*0128*/ 	.byte	0x04, 0x17
        /*012a*/ 	.short	(.L_49 - .L_48)
.L_48:
        /*012c*/ 	.word	0x00000000
        /*0130*/ 	.short	0x0005
        /*0132*/ 	.short	0x0028
        /*0134*/ 	.byte	0x00, 0xf4, 0x21, 0x00


	//----- nvinfo : EIATTR_KPARAM_INFO
	.align		4
.L_49:
        /*0138*/ 	.byte	0x04, 0x17
        /*013a*/ 	.short	(.L_51 - .L_50)
.L_50:
        /*013c*/ 	.word	0x00000000
        /*0140*/ 	.short	0x0004
        /*0142*/ 	.short	0x0020
        /*0144*/ 	.byte	0x00, 0xf4, 0x21, 0x00


	//----- nvinfo : EIATTR_KPARAM_INFO
	.align		4
.L_51:
        /*0148*/ 	.byte	0x04, 0x17
        /*014a*/ 	.short	(.L_53 - .L_52)
.L_52:
        /*014c*/ 	.word	0x00000000
        /*0150*/ 	.short	0x0003
        /*0152*/ 	.short	0x0018
        /*0154*/ 	.byte	0x00, 0xf4, 0x21, 0x00


	//----- nvinfo : EIATTR_KPARAM_INFO
	.align		4
.L_53:
        /*0158*/ 	.byte	0x04, 0x17
        /*015a*/ 	.short	(.L_55 - .L_54)
.L_54:
        /*015c*/ 	.word	0x00000000
        /*0160*/ 	.short	0x0002
        /*0162*/ 	.short	0x0010
        /*0164*/ 	.byte	0x00, 0xf4, 0x21, 0x00


	//----- nvinfo : EIATTR_KPARAM_INFO
	.align		4
.L_55:
        /*0168*/ 	.byte	0x04, 0x17
        /*016a*/ 	.short	(.L_57 - .L_56)
.L_56:
        /*016c*/ 	.word	0x00000000
        /*0170*/ 	.short	0x0001
        /*0172*/ 	.short	0x0008
        /*0174*/ 	.byte	0x00, 0xf4, 0x21, 0x00


	//----- nvinfo : EIATTR_KPARAM_INFO
	.align		4
.L_57:
        /*0178*/ 	.byte	0x04, 0x17
        /*017a*/ 	.short	(.L_59 - .L_58)
.L_58:
        /*017c*/ 	.word	0x00000000
        /*0180*/ 	.short	0x0000
        /*0182*/ 	.short	0x0000
        /*0184*/ 	.byte	0x00, 0xf4, 0x21, 0x00


	//----- nvinfo : EIATTR_SPARSE_MMA_MASK
	.align		4
.L_59:
        /*0188*/ 	.byte	0x03, 0x50
        /*018a*/ 	.short	0x0000


	//----- nvinfo : EIATTR_MAXREG_COUNT
	.align		4
        /*018c*/ 	.byte	0x03, 0x1b
        /*018e*/ 	.short	0x00ff


	//----- nvinfo : EIATTR_EXIT_INSTR_OFFSETS
	.align		4
        /*0190*/ 	.byte	0x04, 0x1c
        /*0192*/ 	.short	(.L_61 - .L_60)


	//   ....[0]....
.L_60:
        /*0194*/ 	.word	0x000007f0


	//----- nvinfo : EIATTR_REQNTID
	.align		4
.L_61:
        /*0198*/ 	.byte	0x04, 0x10
        /*019a*/ 	.short	(.L_63 - .L_62)
.L_62:
        /*019c*/ 	.word	0x00000080
        /*01a0*/ 	.word	0x00000001
        /*01a4*/ 	.word	0x00000001


	//----- nvinfo : EIATTR_CBANK_PARAM_SIZE
	.align		4
.L_63:
        /*01a8*/ 	.byte	0x03, 0x19
        /*01aa*/ 	.short	0x00bc


	//----- nvinfo : EIATTR_PARAM_CBANK
	.align		4
        /*01ac*/ 	.byte	0x04, 0x0a
        /*01ae*/ 	.short	(.L_65 - .L_64)
	.align		4
.L_64:
        /*01b0*/ 	.word	index@(.nv.constant0.triton_poi_fused__native_batch_norm_legit_no_training__prelu_kernel_add_40)
        /*01b4*/ 	.short	0x0210
        /*01b6*/ 	.short	0x00bc


	//----- nvinfo : EIATTR_SW_WAR
	.align		4
.L_65:
        /*01b8*/ 	.byte	0x04, 0x36
        /*01ba*/ 	.short	(.L_67 - .L_66)
.L_66:
        /*01bc*/ 	.word	0x00000008
.L_67:


//--------------------- .nv.callgraph             --------------------------
	.section	.nv.callgraph,"",@"SHT_CUDA_CALLGRAPH"
	.align	4
	.sectionentsize	8
	.align		4
        /*0000*/ 	.word	0x00000000
	.align		4
        /*0004*/ 	.word	0xffffffff
	.align		4
        /*0008*/ 	.word	0x00000000
	.align		4
        /*000c*/ 	.word	0xfffffffe
	.align		4
        /*0010*/ 	.word	0x00000000
	.align		4
        /*0014*/ 	.word	0xfffffffd
	.align		4
        /*0018*/ 	.word	0x00000000
	.align		4
        /*001c*/ 	.word	0xfffffffc


//--------------------- .nv.constant4             --------------------------
	.section	.nv.constant4,"a",@progbits
	.align	8
	.align		8
.nv.constant4:
        /*0000*/ 	.dword	_$_str
	.align		8
        /*0008*/ 	.dword	_$_str_$_2


//--------------------- .text.triton_poi_fused__native_batch_norm_legit_no_training__prelu_kernel_add_40 --------------------------
	.section	.text.triton_poi_fused__native_batch_norm_legit_no_training__prelu_kernel_add_40,"ax",@progbits
	.align	128
        .global         triton_poi_fused__native_batch_norm_legit_no_training__prelu_kernel_add_40
        .type           triton_poi_fused__native_batch_norm_legit_no_training__prelu_kernel_add_40,@function
        .size           triton_poi_fused__native_batch_norm_legit_no_training__prelu_kernel_add_40,(.L_x_1 - triton_poi_fused__native_batch_norm_legit_no_training__prelu_kernel_add_40)
        .other          triton_poi_fused__native_batch_norm_legit_no_training__prelu_kernel_add_40,@"STO_CUDA_ENTRY STV_DEFAULT"
triton_poi_fused__native_batch_norm_legit_no_training__prelu_kernel_add_40:
.text.triton_poi_fused__native_batch_norm_legit_no_training__prelu_kernel_add_40:
[----:B------:R-:W-:Y:S01]  /*0000*/  LDC R1, c[0x0][0x28] ;  /* 0x00000a00ff017b82 */ /* 0x000fe20000000800 */
[----:B------:R-:W1:Y:S07]  /*0010*/  S2R R4, SR_TID.X ;  /* 0x0000000000047919 */ /* 0x000e6e0000002100 */
[----:B------:R-:W2:Y:S01]  /*0020*/  LDC.64 R14, c[0x0][0x230] ;  /* 0x00008c00ff0e7b82 */ /* 0x000ea20000000a00 */
[----:B------:R-:W-:Y:S01]  /*0030*/  ULDC.64 UR4, c[0x0][0x208] ;  /* 0x0000820000047ab9 */ /* 0x000fe20000000a00 */
[----:B------:R-:W3:Y:S06]  /*0040*/  S2R R3, SR_CTAID.X ;  /* 0x0000000000037919 */ /* 0x000eec0000002500 */
[----:B------:R-:W4:Y:S08]  /*0050*/  LDC.64 R10, c[0x0][0x280] ;  /* 0x0000a000ff0a7b82 */ /* 0x000f300000000a00 */
[----:B------:R-:W5:Y:S08]  /*0060*/  LDC.64 R8, c[0x0][0x270] ;  /* 0x00009c00ff087b82 */ /* 0x000f700000000a00 */
[----:B------:R-:W2:Y:S01]  /*0070*/  LDC.64 R6, c[0x0][0x278] ;  /* 0x00009e00ff067b82 */ /* 0x000ea20000000a00 */
[----:B-1----:R-:W-:-:S07]  /*0080*/  LOP3.LUT R4, R4, 0x7f, RZ, 0xc0, !PT ;  /* 0x0000007f04047812 */ /* 0x002fce00078ec0ff */
[----:B------:R-:W1:Y:S01]  /*0090*/  LDC.64 R20, c[0x0][0x268] ;  /* 0x00009a00ff147b82 */ /* 0x000e620000000a00 */
[----:B---3--:R-:W-:Y:S02]  /*00a0*/  SHF.R.S32.HI R0, RZ, 0x18, R3 ;  /* 0x00000018ff007819 */ /* 0x008fe40000011403 */
[----:B------:R-:W-:Y:S02]  /*00b0*/  LEA R4, R3, R4, 0x7 ;  /* 0x0000000403047211 */ /* 0x000fe400078e38ff */
[----:B------:R-:W-:-:S03]  /*00c0*/  SGXT R3, R0, 0x1 ;  /* 0x000000010003781a */ /* 0x000fc60000000200 */
[----:B------:R-:W3:Y:S01]  /*00d0*/  LDC.64 R28, c[0x0][0x260] ;  /* 0x00009800ff1c7b82 */ /* 0x000ee20000000a00 */
[----:B-----5:R-:W-:Y:S01]  /*00e0*/  IMAD.WIDE R26, R4, 0x4, R8 ;  /* 0x00000004041a7825 */ /* 0x020fe200078e0208 */
[----:B------:R-:W-:-:S04]  /*00f0*/  LEA.HI R3, R3, R4, RZ, 0x4 ;  /* 0x0000000403037211 */ /* 0x000fc800078f20ff */
[--C-:B------:R-:W-:Y:S02]  /*0100*/  SHF.R.S32.HI R25, RZ, 0x4, R3.reuse ;  /* 0x00000004ff197819 */ /* 0x100fe40000011403 */
[----:B------:R-:W5:Y:S01]  /*0110*/  LDC.64 R12, c[0x0][0x240] ;  /* 0x00009000ff0c7b82 */ /* 0x000f620000000a00 */
[----:B------:R-:W-:Y:S01]  /*0120*/  SHF.R.S32.HI R0, RZ, 0x1f, R3 ;  /* 0x0000001fff007819 */ /* 0x000fe20000011403 */
[----:B------:R-:W5:Y:S03]  /*0130*/  LDG.E R26, desc[UR4][R26.64] ;  /* 0x000000041a1a7981 */ /* 0x000f66000c1e1900 */
[----:B------:R-:W-:-:S03]  /*0140*/  LEA.HI R0, R0, R25, RZ, 0x6 ;  /* 0x0000001900007211 */ /* 0x000fc600078f30ff */
[----:B------:R-:W5:Y:S01]  /*0150*/  LDC.64 R2, c[0x0][0x220] ;  /* 0x00008800ff027b82 */ /* 0x000f620000000a00 */
[----:B------:R-:W-:-:S04]  /*0160*/  LOP3.LUT R0, R0, 0xffffffc0, RZ, 0xc0, !PT ;  /* 0xffffffc000007812 */ /* 0x000fc800078ec0ff */
[----:B------:R-:W-:-:S03]  /*0170*/  IADD3 R25, R25, -R0, RZ ;  /* 0x8000000019197210 */ /* 0x000fc60007ffe0ff */
[----:B------:R-:W5:Y:S02]  /*0180*/  LDC.64 R18, c[0x0][0x258] ;  /* 0x00009600ff127b82 */ /* 0x000f640000000a00 */
[----:B--2---:R-:W-:-:S04]  /*0190*/  IMAD.WIDE R22, R25, 0x4, R14 ;  /* 0x0000000419167825 */ /* 0x004fc800078e020e */
[C---:B----4-:R-:W-:Y:S01]  /*01a0*/  IMAD.WIDE R34, R25.reuse, 0x4, R10 ;  /* 0x0000000419227825 */ /* 0x050fe200078e020a */
[----:B------:R-:W2:Y:S01]  /*01b0*/  LDG.E.EL R8, desc[UR4][R22.64] ;  /* 0x0000000416087981 */ /* 0x000ea2000c2e1900 */
[----:B------:R-:W4:Y:S02]  /*01c0*/  LDC.64 R16, c[0x0][0x288] ;  /* 0x0000a200ff107b82 */ /* 0x000f240000000a00 */
[C---:B0-----:R-:W-:Y:S01]  /*01d0*/  IMAD.WIDE R10, R25.reuse, 0x4, R6 ;  /* 0x00000004190a7825 */ /* 0x041fe200078e0206 */
[----:B------:R-:W2:Y:S03]  /*01e0*/  LDG.E.EL R24, desc[UR4][R34.64] ;  /* 0x0000000422187981 */ /* 0x000ea6000c2e1900 */
[----:B-1----:R-:W-:Y:S02]  /*01f0*/  IMAD.WIDE R20, R25, 0x4, R20 ;  /* 0x0000000419147825 */ /* 0x002fe400078e0214 */
[----:B------:R-:W0:Y:S01]  /*0200*/  LDC.64 R6, c[0x0][0x250] ;  /* 0x00009400ff067b82 */ /* 0x000e220000000a00 */
[----:B------:R-:W2:Y:S04]  /*0210*/  LDG.E.EL R11, desc[UR4][R10.64] ;  /* 0x000000040a0b7981 */ /* 0x000ea8000c2e1900 */
[----:B------:R1:W2:Y:S03]  /*0220*/  LDG.E.EL R0, desc[UR4][R20.64] ;  /* 0x0000000414007981 */ /* 0x0002a6000c2e1900 */
[----:B------:R-:W4:Y:S08]  /*0230*/  LDC.64 R14, c[0x0][0x290] ;  /* 0x0000a400ff0e7b82 */ /* 0x000f300000000a00 */
[----:B-1----:R-:W1:Y:S01]  /*0240*/  LDC.64 R20, c[0x0][0x2b8] ;  /* 0x0000ae00ff147b82 */ /* 0x002e620000000a00 */
[----:B---3--:R-:W-:-:S04]  /*0250*/  IMAD.WIDE R28, R4, 0x4, R28 ;  /* 0x00000004041c7825 */ /* 0x008fc800078e021c */
[----:B-----5:R-:W-:-:S03]  /*0260*/  IMAD.WIDE R12, R25, 0x4, R12 ;  /* 0x00000004190c7825 */ /* 0x020fc600078e020c */
[----:B------:R-:W3:Y:S01]  /*0270*/  LDC.64 R32, c[0x0][0x228] ;  /* 0x00008a00ff207b82 */ /* 0x000ee20000000a00 */
[C---:B0-----:R-:W-:Y:S01]  /*0280*/  IMAD.WIDE R6, R4.reuse, 0x4, R6 ;  /* 0x0000000404067825 */ /* 0x041fe200078e0206 */
[----:B------:R0:W5:Y:S05]  /*0290*/  LDG.E.EL R9, desc[UR4][R12.64] ;  /* 0x000000040c097981 */ /* 0x00016a000c2e1900 */
[----:B------:R-:W5:Y:S01]  /*02a0*/  LDG.E R6, desc[UR4][R6.64] ;  /* 0x0000000406067981 */ /* 0x000f62000c1e1900 */
[----:B------:R-:W3:Y:S01]  /*02b0*/  LDC.64 R30, c[0x0][0x238] ;  /* 0x00008e00ff1e7b82 */ /* 0x000ee20000000a00 */
[----:B------:R-:W-:-:S04]  /*02c0*/  IMAD.WIDE R2, R4, 0x4, R2 ;  /* 0x0000000404027825 */ /* 0x000fc800078e0202 */
[C---:B------:R-:W-:Y:S02]  /*02d0*/  IMAD.WIDE R18, R25.reuse, 0x4, R18 ;  /* 0x0000000419127825 */ /* 0x040fe400078e0212 */
[----:B------:R-:W5:Y:S01]  /*02e0*/  LDG.E R2, desc[UR4][R2.64] ;  /* 0x0000000402027981 */ /* 0x000f62000c1e1900 */
[----:B0-----:R-:W0:Y:S03]  /*02f0*/  LDC.64 R12, c[0x0][0x2a0] ;  /* 0x0000a800ff0c7b82 */ /* 0x001e260000000a00 */
[----:B------:R1:W5:Y:S01]  /*0300*/  LDG.E R7, desc[UR4][R28.64] ;  /* 0x000000041c077981 */ /* 0x000362000c1e1900 */
[----:B----4-:R-:W-:-:S04]  /*0310*/  IMAD.WIDE R16, R25, 0x4, R16 ;  /* 0x0000000419107825 */ /* 0x010fc800078e0210 */
[C---:B------:R-:W-:Y:S01]  /*0320*/  IMAD.WIDE R14, R25.reuse, 0x4, R14 ;  /* 0x00000004190e7825 */ /* 0x040fe200078e020e */
[----:B------:R4:W5:Y:S03]  /*0330*/  LDG.E.EL R3, desc[UR4][R18.64] ;  /* 0x0000000412037981 */ /* 0x000966000c2e1900 */
[C---:B-1----:R-:W-:Y:S01]  /*0340*/  IMAD.WIDE R28, R25.reuse, 0x4, R20 ;  /* 0x00000004191c7825 */ /* 0x042fe200078e0214 */
[----:B------:R-:W5:Y:S01]  /*0350*/  LDG.E.EL R10, desc[UR4][R16.64] ;  /* 0x00000004100a7981 */ /* 0x000f62000c2e1900 */
[----:B------:R-:W1:Y:S02]  /*0360*/  LDC.64 R20, c[0x0][0x2b0] ;  /* 0x0000ac00ff147b82 */ /* 0x000e640000000a00 */
[C---:B---3--:R-:W-:Y:S01]  /*0370*/  IMAD.WIDE R32, R25.reuse, 0x4, R32 ;  /* 0x0000000419207825 */ /* 0x048fe200078e0220 */
[----:B------:R3:W5:Y:S04]  /*0380*/  LDG.E.EL R5, desc[UR4][R14.64] ;  /* 0x000000040e057981 */ /* 0x000768000c2e1900 */
[----:B------:R-:W5:Y:S01]  /*0390*/  LDG.E.EL R23, desc[UR4][R32.64] ;  /* 0x0000000420177981 */ /* 0x000f62000c2e1900 */
[----:B----4-:R-:W4:Y:S01]  /*03a0*/  LDC.64 R18, c[0x0][0x2a8] ;  /* 0x0000aa00ff127b82 */ /* 0x010f220000000a00 */
[----:B------:R-:W-:-:S02]  /*03b0*/  IMAD.WIDE R30, R25, 0x4, R30 ;  /* 0x00000004191e7825 */ /* 0x000fc400078e021e */
[----:B------:R-:W5:Y:S02]  /*03c0*/  LDG.E.EL R28, desc[UR4][R28.64] ;  /* 0x000000041c1c7981 */ /* 0x000f64000c2e1900 */
[C---:B0-----:R-:W-:Y:S02]  /*03d0*/  IMAD.WIDE R12, R4.reuse, 0x4, R12 ;  /* 0x00000004040c7825 */ /* 0x041fe400078e020c */
[----:B------:R-:W5:Y:S01]  /*03e0*/  LDG.E.EL R22, desc[UR4][R30.64] ;  /* 0x000000041e167981 */ /* 0x000f62000c2e1900 */
[----:B---3--:R-:W0:Y:S03]  /*03f0*/  LDC.64 R14, c[0x0][0x248] ;  /* 0x00009200ff0e7b82 */ /* 0x008e260000000a00 */
[----:B------:R-:W3:Y:S05]  /*0400*/  LDG.E R12, desc[UR4][R12.64] ;  /* 0x000000040c0c7981 */ /* 0x000eea000c1e1900 */
[----:B------:R-:W0:Y:S01]  /*0410*/  LDC.64 R16, c[0x0][0x298] ;  /* 0x0000a600ff107b82 */ /* 0x000e220000000a00 */
[----:B-1----:R-:W-:-:S06]  /*0420*/  IMAD.WIDE R20, R4, 0x4, R20 ;  /* 0x0000000404147825 */ /* 0x002fcc00078e0214 */
[----:B------:R-:W3:Y:S01]  /*0430*/  LDG.E R21, desc[UR4][R20.64] ;  /* 0x0000000414157981 */ /* 0x000ee2000c1e1900 */
[----:B----4-:R-:W-:-:S06]  /*0440*/  IMAD.WIDE R18, R25, 0x4, R18 ;  /* 0x0000000419127825 */ /* 0x010fcc00078e0212 */
[----:B------:R1:W4:Y:S01]  /*0450*/  LDG.E.EL R19, desc[UR4][R18.64] ;  /* 0x0000000412137981 */ /* 0x000322000c2e1900 */
[----:B0-----:R-:W-:-:S06]  /*0460*/  IMAD.WIDE R14, R25, 0x4, R14 ;  /* 0x00000004190e7825 */ /* 0x001fcc00078e020e */
[----:B------:R-:W4:Y:S01]  /*0470*/  LDG.E.EL R14, desc[UR4][R14.64] ;  /* 0x000000040e0e7981 */ /* 0x000f22000c2e1900 */
[----:B------:R-:W-:-:S06]  /*0480*/  IMAD.WIDE R16, R25, 0x4, R16 ;  /* 0x0000000419107825 */ /* 0x000fcc00078e0210 */
[----:B------:R-:W4:Y:S01]  /*0490*/  LDG.E.EL R16, desc[UR4][R16.64] ;  /* 0x0000000410107981 */ /* 0x000f22000c2e1900 */
[----:B-1----:R-:W-:Y:S01]  /*04a0*/  HFMA2.MMA R18, -RZ, RZ, 1.625, 0 ;  /* 0x3e800000ff127435 */ /* 0x002fe200000001ff */
[----:B--2---:R-:W-:Y:S01]  /*04b0*/  FADD R8, R8, 9.9999997473787516356e-06 ;  /* 0x3727c5ac08087421 */ /* 0x004fe20000000000 */
[----:B------:R-:W-:-:S03]  /*04c0*/  FADD R24, R24, 9.9999997473787516356e-06 ;  /* 0x3727c5ac18187421 */ /* 0x000fc60000000000 */
[----:B------:R-:W0:Y:S08]  /*04d0*/  MUFU.SQRT R13, R8 ;  /* 0x00000008000d7308 */ /* 0x000e300000002000 */
[----:B------:R-:W1:Y:S01]  /*04e0*/  MUFU.SQRT R25, R24 ;  /* 0x0000001800197308 */ /* 0x000e620000002000 */
[C---:B0-----:R-:W-:Y:S02]  /*04f0*/  FSETP.GT.AND P0, PT, R13.reuse, 8.50705917302346158658e+37, PT ;  /* 0x7e8000000d00780b */ /* 0x041fe40003f04000 */
[----:B------:R-:W-:-:S02]  /*0500*/  FSETP.GEU.AND P2, PT, R13, 1.175494350822287508e-38, PT ;  /* 0x008000000d00780b */ /* 0x000fc40003f4e000 */
[C---:B-1----:R-:W-:Y:S02]  /*0510*/  FSETP.GT.AND P1, PT, R25.reuse, 8.50705917302346158658e+37, PT ;  /* 0x7e8000001900780b */ /* 0x042fe40003f24000 */
[----:B------:R-:W-:-:S07]  /*0520*/  FSETP.GEU.AND P3, PT, R25, 1.175494350822287508e-38, PT ;  /* 0x008000001900780b */ /* 0x000fce0003f6e000 */
[----:B------:R-:W-:-:S04]  /*0530*/  @P0 FMUL R13, R13, 0.25 ;  /* 0x3e8000000d0d0820 */ /* 0x000fc80000400000 */
[----:B------:R-:W-:Y:S01]  /*0540*/  @!P2 FMUL R13, R13, 16777216 ;  /* 0x4b8000000d0da820 */ /* 0x000fe20000400000 */
[----:B------:R-:W-:-:S04]  /*0550*/  @P1 FMUL R25, R25, 0.25 ;  /* 0x3e80000019191820 */ /* 0x000fc80000400000 */
[----:B------:R-:W-:Y:S01]  /*0560*/  @!P3 FMUL R25, R25, 16777216 ;  /* 0x4b8000001919b820 */ /* 0x000fe20000400000 */
[----:B------:R-:W0:Y:S01]  /*0570*/  MUFU.RCP R13, R13 ;  /* 0x0000000d000d7308 */ /* 0x000e220000001000 */
[----:B------:R-:W-:-:S07]  /*0580*/  FSEL R8, R18, 1, P0 ;  /* 0x3f80000012087808 */ /* 0x000fce0000000000 */
[----:B------:R-:W1:Y:S01]  /*0590*/  MUFU.RCP R25, R25 ;  /* 0x0000001900197308 */ /* 0x000e620000001000 */
[----:B------:R-:W-:Y:S01]  /*05a0*/  FSEL R18, R18, 1, P1 ;  /* 0x3f80000012127808 */ /* 0x000fe20000800000 */
[----:B------:R-:W-:-:S04]  /*05b0*/  @!P2 FMUL R8, R8, 16777216 ;  /* 0x4b8000000808a820 */ /* 0x000fc80000400000 */
[----:B------:R-:W-:Y:S01]  /*05c0*/  @!P3 FMUL R18, R18, 16777216 ;  /* 0x4b8000001212b820 */ /* 0x000fe20000400000 */
[----:B0-----:R-:W-:Y:S01]  /*05d0*/  FMUL R8, R13, R8 ;  /* 0x000000080d087220 */ /* 0x001fe20000400000 */
[----:B------:R-:W-:Y:S02]  /*05e0*/  FADD R11, R26, -R11 ;  /* 0x8000000b1a0b7221 */ /* 0x000fe40000000000 */
[----:B-1----:R-:W-:Y:S01]  /*05f0*/  FMUL R18, R25, R18 ;  /* 0x0000001219127220 */ /* 0x002fe20000400000 */
[----:B-----5:R-:W-:-:S03]  /*0600*/  FADD R23, R2, -R23 ;  /* 0x8000001702177221 */ /* 0x020fc60000000000 */
[----:B------:R-:W-:Y:S01]  /*0610*/  FMUL R11, R18, R11 ;  /* 0x0000000b120b7220 */ /* 0x000fe20000400000 */
[----:B------:R-:W-:Y:S01]  /*0620*/  FMUL R8, R8, R23 ;  /* 0x0000001708087220 */ /* 0x000fe20000400000 */
[----:B------:R-:W-:Y:S02]  /*0630*/  FSETP.GT.AND P1, PT, R6, RZ, PT ;  /* 0x000000ff0600720b */ /* 0x000fe40003f24000 */
[----:B------:R-:W-:Y:S01]  /*0640*/  FFMA R5, R10, R11, R5 ;  /* 0x0000000b0a057223 */ /* 0x000fe20000000005 */
[----:B------:R-:W-:Y:S01]  /*0650*/  FFMA R13, R22, R8, R9 ;  /* 0x00000008160d7223 */ /* 0x000fe20000000009 */
[----:B------:R-:W0:Y:S01]  /*0660*/  LDC.64 R10, c[0x0][0x218] ;  /* 0x00008600ff0a7b82 */ /* 0x000e220000000a00 */
[----:B------:R-:W-:Y:S02]  /*0670*/  FSETP.GT.AND P0, PT, R7, RZ, PT ;  /* 0x000000ff0700720b */ /* 0x000fe40003f04000 */
[----:B---3--:R-:W-:-:S05]  /*0680*/  FSETP.GT.AND P3, PT, R12, RZ, PT ;  /* 0x000000ff0c00720b */ /* 0x008fca0003f64000 */
[----:B------:R-:W1:Y:S01]  /*0690*/  LDC.64 R22, c[0x0][0x210] ;  /* 0x00008400ff167b82 */ /* 0x000e620000000a00 */
[----:B------:R-:W-:Y:S02]  /*06a0*/  FSETP.GT.AND P5, PT, R13, RZ, PT ;  /* 0x000000ff0d00720b */ /* 0x000fe40003fa4000 */
[----:B------:R-:W-:Y:S02]  /*06b0*/  FSETP.GT.AND P4, PT, R5, RZ, PT ;  /* 0x000000ff0500720b */ /* 0x000fe40003f84000 */
[----:B------:R-:W-:-:S03]  /*06c0*/  FSETP.GT.AND P2, PT, R21, RZ, PT ;  /* 0x000000ff1500720b */ /* 0x000fc60003f44000 */
[----:B------:R-:W2:Y:S01]  /*06d0*/  LDC.64 R8, c[0x0][0x2c0] ;  /* 0x0000b000ff087b82 */ /* 0x000ea20000000a00 */
[----:B------:R-:W-:Y:S01]  /*06e0*/  @!P1 FMUL R6, R6, R3 ;  /* 0x0000000306069220 */ /* 0x000fe20000400000 */
[----:B------:R-:W-:Y:S01]  /*06f0*/  @!P0 FMUL R7, R7, R0 ;  /* 0x0000000007078220 */ /* 0x000fe20000400000 */
[----:B----4-:R-:W-:-:S03]  /*0700*/  @!P3 FMUL R12, R12, R19 ;  /* 0x000000130c0cb220 */ /* 0x010fc60000400000 */
[----:B------:R-:W-:-:S04]  /*0710*/  FADD R6, R6, R7 ;  /* 0x0000000706067221 */ /* 0x000fc80000000000 */
[----:B------:R-:W-:Y:S01]  /*0720*/  @!P2 FMUL R21, R21, R28 ;  /* 0x0000001c1515a220 */ /* 0x000fe20000400000 */
[----:B------:R-:W-:-:S03]  /*0730*/  @!P5 FMUL R13, R14, R13 ;  /* 0x0000000d0e0dd220 */ /* 0x000fc60000400000 */
[----:B------:R-:W-:Y:S01]  /*0740*/  FADD R12, R12, R21 ;  /* 0x000000150c0c7221 */ /* 0x000fe20000000000 */
[----:B------:R-:W-:Y:S01]  /*0750*/  FADD R6, R13, R6 ;  /* 0x000000060d067221 */ /* 0x000fe20000000000 */
[----:B------:R-:W-:Y:S01]  /*0760*/  @!P4 FMUL R5, R16, R5 ;  /* 0x000000051005c220 */ /* 0x000fe20000400000 */
[----:B-1----:R-:W-:-:S04]  /*0770*/  IMAD.WIDE R22, R4, 0x4, R22 ;  /* 0x0000000404167825 */ /* 0x002fc800078e0216 */
[----:B------:R-:W-:Y:S01]  /*0780*/  FADD R5, R5, R12 ;  /* 0x0000000c05057221 */ /* 0x000fe20000000000 */
[----:B0-----:R-:W-:-:S04]  /*0790*/  IMAD.WIDE R10, R4, 0x4, R10 ;  /* 0x00000004040a7825 */ /* 0x001fc800078e020a */
[----:B------:R-:W-:Y:S01]  /*07a0*/  FADD R3, R5, R6 ;  /* 0x0000000605037221 */ /* 0x000fe20000000000 */
[----:B--2---:R-:W-:Y:S01]  /*07b0*/  IMAD.WIDE R8, R4, 0x4, R8 ;  /* 0x0000000404087825 */ /* 0x004fe200078e0208 */
[----:B------:R-:W-:Y:S04]  /*07c0*/  STG.E desc[UR4][R22.64], R6 ;  /* 0x0000000616007986 */ /* 0x000fe8000c101904 */
[----:B------:R-:W-:Y:S04]  /*07d0*/  STG.E desc[UR4][R10.64], R5 ;  /* 0x000000050a007986 */ /* 0x000fe8000c101904 */
[----:B------:R-:W-:Y:S01]  /*07e0*/  STG.E desc[UR4][R8.64], R3 ;  /* 0x0000000308007986 */ /* 0x000fe2000c101904 */
[----:B------:R-:W-:Y:S05]  /*07f0*/  EXIT ;  /* 0x000000000000794d */ /* 0x000fea0003800000 */
.L_x_0:
[----:B------:R-:W-:-:S00]  /*0800*/  BRA `(.L_x_0) ;  /* 0xfffffffc00fc7947 */ /* 0x000fc0000383ffff */
[----:B------:R-:W-:-:S00]  /*0810*/  NOP ;  /* 0x0000000000007918 */ /* 0x000fc00000000000 */
        /* <DEDUP_REMOVED lines=14> */
.L_x_1:


//--------------------- .nv.global.init           --------------------------
	.section	.nv.global.init,"aw",@progbits
.nv.global.init:
	.type		_$_str,@object
	.size		_$_str,(_$_str_$_2 - _$_str)
_$_str:
        /*0000*/ 	.byte	0x5f, 0x5f, 0x43, 0x55, 0x44, 0x41, 0x5f, 0x46, 0x54, 0x5a, 0x00
	.type		_$_str_$_2,@object
	.size		_$_str_$_2,(.L_1 - _$_str_$_2)
_$_str_$_2:
        /*000b*/ 	.byte	0x5f, 0x5f, 0x43, 0x55, 0x44, 0x41, 0x5f, 0x50, 0x52, 0x45, 0x43, 0x5f, 0x53, 0x51, 0x52, 0x54
        /*001b*/ 	.byte	0x00
.L_1:


//--------------------- .nv.constant0.triton_poi_fused__native_batch_norm_legit_no_training__prelu_kernel_add_40 --------------------------
	.section	.nv.constant0.triton_poi_fused__native_batch_norm_legit_no_training__prelu_kernel_add_40,"a",@progbits
	.sectionflags	@""
	.align	4
.nv.constant0.triton_poi_fused__native_batch_norm_legit_no_training__prelu_kernel_add_40:
	.zero		716
